//
// Generated by NVIDIA NVVM Compiler
//
// Compiler Build ID: CL-36424714
// Cuda compilation tools, release 13.0, V13.0.88
// Based on NVVM 20.0.0
//

.version 9.0
.target sm_100
.address_size 64

	// .globl	_Z13myGpuFunctionv

.visible .entry _Z13myGpuFunctionv()
{


	ret;

}


// ===== COMPILED SASS (sm_100) =====

	.target	sm_100

	.elftype	@"ET_EXEC"


//--------------------- .note.nv.tkinfo           --------------------------
	.section	.note.nv.tkinfo,"",@"SHT_NOTE"
	.sectionflags	@"SHF_NOTE_NV_TKINFO"
	.tkinfo
        /*0018*/ 	.word	0x00000002
        /*0030*/ 	.string	""
        /*0030*/ 	.string	"ptxas"
        /*0030*/ 	.string	"Cuda compilation tools, release 13.0, V13.0.88"
        /*0030*/ 	.string	"Build cuda_13.0.r13.0/compiler.36424714_0"
        /*0030*/ 	.string	"-arch sm_100 -m 64 "



//--------------------- .note.nv.cuinfo           --------------------------
	.section	.note.nv.cuinfo,"",@"SHT_NOTE"
	.sectionflags	@"SHF_NOTE_NV_CUINFO"
        /*0018*/ 	.short	0x0002
        /*001a*/ 	.short	0x0064
        /*001c*/ 	.short	0x0082
	.zero		2


//--------------------- .nv.info                  --------------------------
	.section	.nv.info,"",@"SHT_CUDA_INFO"
	.align	4


	//----- nvinfo : EIATTR_REGCOUNT
	.align		4
        /*0000*/ 	.byte	0x04, 0x2f
        /*0002*/ 	.short	(.L_1 - .L_0)
	.align		4
.L_0:
        /*0004*/ 	.word	index@(_Z13myGpuFunctionv)
        /*0008*/ 	.word	0x00000004


	//----- nvinfo : EIATTR_FRAME_SIZE
	.align		4
.L_1:
        /*000c*/ 	.byte	0x04, 0x11
        /*000e*/ 	.short	(.L_3 - .L_2)
	.align		4
.L_2:
        /*0010*/ 	.word	index@(_Z13myGpuFunctionv)
        /*0014*/ 	.word	0x00000000


	//----- nvinfo : EIATTR_MIN_STACK_SIZE
	.align		4
.L_3:
        /*0018*/ 	.byte	0x04, 0x12
        /*001a*/ 	.short	(.L_5 - .L_4)
	.align		4
.L_4:
        /*001c*/ 	.word	index@(_Z13myGpuFunctionv)
        /*0020*/ 	.word	0x00000000
.L_5:


//--------------------- .nv.compat                --------------------------
	.section	.nv.compat,"",@"SHT_CUDA_COMPAT_INFO"
	.align	4
        /*0000*/ 	.byte	0x02, 0x09, 0x00, 0x00, 0x02, 0x02, 0x01, 0x00, 0x02, 0x05, 0x05, 0x00, 0x03, 0x07, 0x01, 0x01
        /*0010*/ 	.byte	0x02, 0x03, 0x00, 0x00, 0x02, 0x06, 0x01, 0x00, 0x04, 0x0b, 0x08, 0x00, 0x09, 0x00, 0x00, 0x00
        /*0020*/ 	.byte	0x00, 0x00, 0x00, 0x00


//--------------------- .nv.info._Z13myGpuFunctionv --------------------------
	.section	.nv.info._Z13myGpuFunctionv,"",@"SHT_CUDA_INFO"
	.sectionflags	@""
	.align	4


	//----- nvinfo : EIATTR_CUDA_API_VERSION
	.align		4
        /*0000*/ 	.byte	0x04, 0x37
        /*0002*/ 	.short	(.L_7 - .L_6)
.L_6:
        /*0004*/ 	.word	0x00000082


	//----- nvinfo : EIATTR_SPARSE_MMA_MASK
	.align		4
.L_7:
        /*0008*/ 	.byte	0x03, 0x50
        /*000a*/ 	.short	0x0000


	//----- nvinfo : EIATTR_MAXREG_COUNT
	.align		4
        /*000c*/ 	.byte	0x03, 0x1b
        /*000e*/ 	.short	0x00ff


	//----- nvinfo : EIATTR_MERCURY_ISA_VERSION
	.align		4
        /*0010*/ 	.byte	0x03, 0x5f
        /*0012*/ 	.short	0x0101


	//----- nvinfo : EIATTR_VRC_CTA_INIT_COUNT
	.align		4
        /*0014*/ 	.byte	0x02, 0x4a
	.zero		1
	.zero		1


	//----- nvinfo : EIATTR_EXIT_INSTR_OFFSETS
	.align		4
        /*0018*/ 	.byte	0x04, 0x1c
        /*001a*/ 	.short	(.L_9 - .L_8)


	//   ....[0]....
.L_8:
        /*001c*/ 	.word	0x00000010


	//----- nvinfo : EIATTR_SW_WAR
	.align		4
.L_9:
        /*0020*/ 	.byte	0x04, 0x36
        /*0022*/ 	.short	(.L_11 - .L_10)
.L_10:
        /*0024*/ 	.word	0x00000008
.L_11:


//--------------------- .nv.callgraph             --------------------------
	.section	.nv.callgraph,"",@"SHT_CUDA_CALLGRAPH"
	.align	4
	.sectionentsize	8
	.align		4
        /*0000*/ 	.word	0x00000000
	.align		4
        /*0004*/ 	.word	0xffffffff
	.align		4
        /*0008*/ 	.word	0x00000000
	.align		4
        /*000c*/ 	.word	0xfffffffe
	.align		4
        /*0010*/ 	.word	0x00000000
	.align		4
        /*0014*/ 	.word	0xfffffffd
	.align		4
        /*0018*/ 	.word	0x00000000
	.align		4
        /*001c*/ 	.word	0xfffffffc


//--------------------- .text._Z13myGpuFunctionv  --------------------------
	.section	.text._Z13myGpuFunctionv,"ax",@progbits
	.align	128
        .global         _Z13myGpuFunctionv
        .type           _Z13myGpuFunctionv,@function
        .size           _Z13myGpuFunctionv,(.L_x_1 - _Z13myGpuFunctionv)
        .other          _Z13myGpuFunctionv,@"STO_CUDA_ENTRY STV_DEFAULT"
_Z13myGpuFunctionv:
.text._Z13myGpuFunctionv:
[----:B------:R-:W-:Y:S01]  /*0000*/  LDC R1, c[0x0][0x37c] ;  /* 0x0000df00ff017b82 */ /* 0x000fe20000000800 */
[----:B------:R-:W-:Y:S05]  /*0010*/  EXIT ;  /* 0x000000000000794d */ /* 0x000fea0003800000 */
.L_x_0:
[----:B------:R-:W-:-:S00]  /*0020*/  BRA `(.L_x_0) ;  /* 0xfffffffc00fc7947 */ /* 0x000fc0000383ffff */
[----:B------:R-:W-:-:S00]  /*0030*/  NOP ;  /* 0x0000000000007918 */ /* 0x000fc00000000000 */
        /* <DEDUP_REMOVED lines=12> */
.L_x_1:


//--------------------- .nv.shared.reserved.0     --------------------------
	.section	.nv.shared.reserved.0,"aw",@nobits
	.weak		__nv_reservedSMEM_offset_0_alias
	.size		__nv_reservedSMEM_offset_0_alias, 0, 64
	.other		__nv_reservedSMEM_offset_0_alias,@"STO_CUDA_RESERVED_SHARED STV_DEFAULT"
__nv_reservedSMEM_offset_0_alias:
	.zero		0
	.zero		64


//--------------------- .nv.constant0._Z13myGpuFunctionv --------------------------
	.section	.nv.constant0._Z13myGpuFunctionv,"a",@progbits
	.sectionflags	@""
	.align	4
.nv.constant0._Z13myGpuFunctionv:
	.zero		896


//--------------------- SYMBOLS --------------------------

	.type		.nv.reservedSmem.offset0,@object
	.size		.nv.reservedSmem.offset0,0x4
